	.headerflags	@"EF_CUDA_TEXMODE_UNIFIED EF_CUDA_64BIT_ADDRESS EF_CUDA_ACCELERATORS EF_CUDA_SM90 EF_CUDA_VIRTUAL_SM(EF_CUDA_SM90)"
	.elftype	@"ET_EXEC"


//--------------------- .nv.info                  --------------------------
	.section	.nv.info,"",@"SHT_CUDA_INFO"
	.align	4


	//----- nvinfo : EIATTR_REGCOUNT
	.align		4
        /*0000*/ 	.byte	0x04, 0x2f
        /*0002*/ 	.short	(.L_3 - .L_2)
	.align		4
.L_2:
        /*0004*/ 	.word	index@(triton_poi_fused__native_batch_norm_legit_no_training_add_relu_17)
        /*0008*/ 	.word	0x00000030


	//----- nvinfo : EIATTR_MIN_STACK_SIZE
	.align		4
.L_3:
        /*000c*/ 	.byte	0x04, 0x12
        /*000e*/ 	.short	(.L_5 - .L_4)
	.align		4
.L_4:
        /*0010*/ 	.word	index@(triton_poi_fused__native_batch_norm_legit_no_training_add_relu_17)
        /*0014*/ 	.word	0x00000000


	//----- nvinfo : EIATTR_FRAME_SIZE
	.align		4
.L_5:
        /*0018*/ 	.byte	0x04, 0x11
        /*001a*/ 	.short	(.L_7 - .L_6)
	.align		4
.L_6:
        /*001c*/ 	.word	index@(triton_poi_fused__native_batch_norm_legit_no_training_add_relu_17)
        /*0020*/ 	.word	0x00000000


	//----- nvinfo : EIATTR_MIN_STACK_SIZE
	.align		4
.L_7:
        /*0024*/ 	.byte	0x04, 0x12
        /*0026*/ 	.short	(.L_9 - .L_8)
	.align		4
.L_8:
        /*0028*/ 	.word	index@(triton_poi_fused__native_batch_norm_legit_no_training_add_relu_17)
        /*002c*/ 	.word	0x00000000
.L_9:


//--------------------- .nv.info.triton_poi_fused__native_batch_norm_legit_no_training_add_relu_17 --------------------------
	.section	.nv.info.triton_poi_fused__native_batch_norm_legit_no_training_add_relu_17,"",@"SHT_CUDA_INFO"
	.sectionflags	@""
	.align	4


	//----- nvinfo : EIATTR_CUDA_API_VERSION
	.align		4
        /*0000*/ 	.byte	0x04, 0x37
        /*0002*/ 	.short	(.L_11 - .L_10)
.L_10:
        /*0004*/ 	.word	0x0000007c


	//----- nvinfo : EIATTR_KPARAM_INFO
	.align		4
.L_11:
        /*0008*/ 	.byte	0x04, 0x17
        /*000a*/ 	.short	(.L_13 - .L_12)
.L_12:
        /*000c*/ 	.word	0x00000000
        /*0010*/ 	.short	0x000b
        /*0012*/ 	.short	0x0058
        /*0014*/ 	.byte	0x00, 0xf0, 0x11, 0x00


	//----- nvinfo : EIATTR_KPARAM_INFO
	.align		4
.L_13:
        /*0018*/ 	.byte	0x04, 0x17
        /*001a*/ 	.short	(.L_15 - .L_14)
.L_14:
        /*001c*/ 	.word	0x00000000
        /*0020*/ 	.short	0x000a
        /*0022*/ 	.short	0x0050
        /*0024*/ 	.byte	0x00, 0xf4, 0x21, 0x00


	//----- nvinfo : EIATTR_KPARAM_INFO
	.align		4
.L_15:
        /*0028*/ 	.byte	0x04, 0x17
        /*002a*/ 	.short	(.L_17 - .L_16)
.L_16:
        /*002c*/ 	.word	0x00000000
        /*0030*/ 	.short	0x0009
        /*0032*/ 	.short	0x0048
        /*0034*/ 	.byte	0x00, 0xf4, 0x21, 0x00


	//----- nvinfo : EIATTR_KPARAM_INFO
	.align		4
.L_17:
        /*0038*/ 	.byte	0x04, 0x17
        /*003a*/ 	.short	(.L_19 - .L_18)
.L_18:
        /*003c*/ 	.word	0x00000000
        /*0040*/ 	.short	0x0008
        /*0042*/ 	.short	0x0040
        /*0044*/ 	.byte	0x00, 0xf4, 0x21, 0x00


	//----- nvinfo : EIATTR_KPARAM_INFO
	.align		4
.L_19:
        /*0048*/ 	.byte	0x04, 0x17
        /*004a*/ 	.short	(.L_21 - .L_20)
.L_20:
        /*004c*/ 	.word	0x00000000
        /*0050*/ 	.short	0x0007
        /*0052*/ 	.short	0x0038
        /*0054*/ 	.byte	0x00, 0xf4, 0x21, 0x00


	//----- nvinfo : EIATTR_KPARAM_INFO
	.align		4
.L_21:
        /*0058*/ 	.byte	0x04, 0x17
        /*005a*/ 	.short	(.L_23 - .L_22)
.L_22:
        /*005c*/ 	.word	0x00000000
        /*0060*/ 	.short	0x0006
        /*0062*/ 	.short	0x0030
        /*0064*/ 	.byte	0x00, 0xf4, 0x21, 0x00


	//----- nvinfo : EIATTR_KPARAM_INFO
	.align		4
.L_23:
        /*0068*/ 	.byte	0x04, 0x17
        /*006a*/ 	.short	(.L_25 - .L_24)
.L_24:
        /*006c*/ 	.word	0x00000000
        /*0070*/ 	.short	0x0005
        /*0072*/ 	.short	0x0028
        /*0074*/ 	.byte	0x00, 0xf4, 0x21, 0x00


	//----- nvinfo : EIATTR_KPARAM_INFO
	.align		4
.L_25:
        /*0078*/ 	.byte	0x04, 0x17
        /*007a*/ 	.short	(.L_27 - .L_26)
.L_26:
        /*007c*/ 	.word	0x00000000
        /*0080*/ 	.short	0x0004
        /*0082*/ 	.short	0x0020
        /*0084*/ 	.byte	0x00, 0xf4, 0x21, 0x00


	//----- nvinfo : EIATTR_KPARAM_INFO
	.align		4
.L_27:
        /*0088*/ 	.byte	0x04, 0x17
        /*008a*/ 	.short	(.L_29 - .L_28)
.L_28:
        /*008c*/ 	.word	0x00000000
        /*0090*/ 	.short	0x0003
        /*0092*/ 	.short	0x0018
        /*0094*/ 	.byte	0x00, 0xf4, 0x21, 0x00


	//----- nvinfo : EIATTR_KPARAM_INFO
	.align		4
.L_29:
        /*0098*/ 	.byte	0x04, 0x17
        /*009a*/ 	.short	(.L_31 - .L_30)
.L_30:
        /*009c*/ 	.word	0x00000000
        /*00a0*/ 	.short	0x0002
        /*00a2*/ 	.short	0x0010
        /*00a4*/ 	.byte	0x00, 0xf4, 0x21, 0x00


	//----- nvinfo : EIATTR_KPARAM_INFO
	.align		4
.L_31:
        /*00a8*/ 	.byte	0x04, 0x17
        /*00aa*/ 	.short	(.L_33 - .L_32)
.L_32:
        /*00ac*/ 	.word	0x00000000
        /*00b0*/ 	.short	0x0001
        /*00b2*/ 	.short	0x0008
        /*00b4*/ 	.byte	0x00, 0xf4, 0x21, 0x00


	//----- nvinfo : EIATTR_KPARAM_INFO
	.align		4
.L_33:
        /*00b8*/ 	.byte	0x04, 0x17
        /*00ba*/ 	.short	(.L_35 - .L_34)
.L_34:
        /*00bc*/ 	.word	0x00000000
        /*00c0*/ 	.short	0x0000
        /*00c2*/ 	.short	0x0000
        /*00c4*/ 	.byte	0x00, 0xf4, 0x21, 0x00


	//----- nvinfo : EIATTR_SPARSE_MMA_MASK
	.align		4
.L_35:
        /*00c8*/ 	.byte	0x03, 0x50
        /*00ca*/ 	.short	0x0000


	//----- nvinfo : EIATTR_MAXREG_COUNT
	.align		4
        /*00cc*/ 	.byte	0x03, 0x1b
        /*00ce*/ 	.short	0x00ff


	//----- nvinfo : EIATTR_EXIT_INSTR_OFFSETS
	.align		4
        /*00d0*/ 	.byte	0x04, 0x1c
        /*00d2*/ 	.short	(.L_37 - .L_36)


	//   ....[0]....
.L_36:
        /*00d4*/ 	.word	0x000012d0


	//----- nvinfo : EIATTR_REQNTID
	.align		4
.L_37:
        /*00d8*/ 	.byte	0x04, 0x10
        /*00da*/ 	.short	(.L_39 - .L_38)
.L_38:
        /*00dc*/ 	.word	0x00000080
        /*00e0*/ 	.word	0x00000001
        /*00e4*/ 	.word	0x00000001


	//----- nvinfo : EIATTR_CBANK_PARAM_SIZE
	.align		4
.L_39:
        /*00e8*/ 	.byte	0x03, 0x19
        /*00ea*/ 	.short	0x005c


	//----- nvinfo : EIATTR_PARAM_CBANK
	.align		4
        /*00ec*/ 	.byte	0x04, 0x0a
        /*00ee*/ 	.short	(.L_41 - .L_40)
	.align		4
.L_40:
        /*00f0*/ 	.word	index@(.nv.constant0.triton_poi_fused__native_batch_norm_legit_no_training_add_relu_17)
        /*00f4*/ 	.short	0x0210
        /*00f6*/ 	.short	0x005c


	//----- nvinfo : EIATTR_SW_WAR
	.align		4
.L_41:
        /*00f8*/ 	.byte	0x04, 0x36
        /*00fa*/ 	.short	(.L_43 - .L_42)
.L_42:
        /*00fc*/ 	.word	0x00000008
.L_43:


//--------------------- .nv.callgraph             --------------------------
	.section	.nv.callgraph,"",@"SHT_CUDA_CALLGRAPH"
	.align	4
	.sectionentsize	8
	.align		4
        /*0000*/ 	.word	0x00000000
	.align		4
        /*0004*/ 	.word	0xffffffff
	.align		4
        /*0008*/ 	.word	0x00000000
	.align		4
        /*000c*/ 	.word	0xfffffffe
	.align		4
        /*0010*/ 	.word	0x00000000
	.align		4
        /*0014*/ 	.word	0xfffffffd
	.align		4
        /*0018*/ 	.word	0x00000000
	.align		4
        /*001c*/ 	.word	0xfffffffc


//--------------------- .nv.constant4             --------------------------
	.section	.nv.constant4,"a",@progbits
	.align	8
	.align		8
.nv.constant4:
        /*0000*/ 	.dword	_$_str
	.align		8
        /*0008*/ 	.dword	_$_str_$_2


//--------------------- .text.triton_poi_fused__native_batch_norm_legit_no_training_add_relu_17 --------------------------
	.section	.text.triton_poi_fused__native_batch_norm_legit_no_training_add_relu_17,"ax",@progbits
	.align	128
        .global         triton_poi_fused__native_batch_norm_legit_no_training_add_relu_17
        .type           triton_poi_fused__native_batch_norm_legit_no_training_add_relu_17,@function
        .size           triton_poi_fused__native_batch_norm_legit_no_training_add_relu_17,(.L_x_1 - triton_poi_fused__native_batch_norm_legit_no_training_add_relu_17)
        .other          triton_poi_fused__native_batch_norm_legit_no_training_add_relu_17,@"STO_CUDA_ENTRY STV_DEFAULT"
triton_poi_fused__native_batch_norm_legit_no_training_add_relu_17:
.text.triton_poi_fused__native_batch_norm_legit_no_training_add_relu_17:
[----:B------:R-:W-:Y:S01]  /*0000*/  LDC R1, c[0x0][0x28] ;  /* 0x00000a00ff017b82 */ /* 0x000fe20000000800 */
[----:B------:R-:W1:Y:S07]  /*0010*/  S2R R0, SR_TID.X ;  /* 0x0000000000007919 */ /* 0x000e6e0000002100 */
[----:B------:R-:W2:Y:S01]  /*0020*/  LDC.64 R20, c[0x0][0x228] ;  /* 0x00008a00ff147b82 */ /* 0x000ea20000000a00 */
[----:B------:R-:W-:Y:S01]  /*0030*/  ULDC.64 UR4, c[0x0][0x208] ;  /* 0x0000820000047ab9 */ /* 0x000fe20000000a00 */
[----:B------:R-:W3:Y:S06]  /*0040*/  S2R R5, SR_CTAID.X ;  /* 0x0000000000057919 */ /* 0x000eec0000002500 */
[----:B------:R-:W4:Y:S08]  /*0050*/  LDC.64 R30, c[0x0][0x220] ;  /* 0x00008800ff1e7b82 */ /* 0x000f300000000a00 */
[----:B------:R-:W5:Y:S08]  /*0060*/  LDC.64 R28, c[0x0][0x218] ;  /* 0x00008600ff1c7b82 */ /* 0x000f700000000a00 */
[----:B------:R-:W5:Y:S01]  /*0070*/  LDC.64 R42, c[0x0][0x230] ;  /* 0x00008c00ff2a7b82 */ /* 0x000f620000000a00 */
[----:B-1----:R-:W-:-:S07]  /*0080*/  SHF.L.U32 R0, R0, 0x2, RZ ;  /* 0x0000000200007819 */ /* 0x002fce00000006ff */
[----:B------:R-:W1:Y:S01]  /*0090*/  LDC.64 R40, c[0x0][0x238] ;  /* 0x00008e00ff287b82 */ /* 0x000e620000000a00 */
[----:B---3--:R-:W-:Y:S02]  /*00a0*/  SHF.R.S32.HI R3, RZ, 0x15, R5 ;  /* 0x00000015ff037819 */ /* 0x008fe40000011405 */
[----:B------:R-:W-:Y:S02]  /*00b0*/  LOP3.LUT R0, R0, 0x1fc, RZ, 0xc0, !PT ;  /* 0x000001fc00007812 */ /* 0x000fe400078ec0ff */
[----:B------:R-:W-:Y:S02]  /*00c0*/  SGXT R3, R3, 0x1 ;  /* 0x000000010303781a */ /* 0x000fe40000000200 */
[----:B------:R-:W-:-:S04]  /*00d0*/  LEA R0, R5, R0, 0xa ;  /* 0x0000000005007211 */ /* 0x000fc800078e50ff */
[----:B------:R-:W-:-:S04]  /*00e0*/  LEA.HI R2, R3, R0, RZ, 0xa ;  /* 0x0000000003027211 */ /* 0x000fc800078f50ff */
[----:B------:R-:W-:-:S04]  /*00f0*/  LOP3.LUT R5, R2, 0xfffffc00, RZ, 0xc0, !PT ;  /* 0xfffffc0002057812 */ /* 0x000fc800078ec0ff */
[----:B------:R-:W-:-:S05]  /*0100*/  IADD3 R38, R0, -R5, RZ ;  /* 0x8000000500267210 */ /* 0x000fca0007ffe0ff */
[----:B--2---:R-:W-:-:S06]  /*0110*/  IMAD.WIDE R24, R38, 0x4, R20 ;  /* 0x0000000426187825 */ /* 0x004fcc00078e0214 */
[----:B------:R-:W2:Y:S01]  /*0120*/  LDG.E.EL.128 R24, desc[UR4][R24.64] ;  /* 0x0000000418187981 */ /* 0x000ea2000c2e1d00 */
[----:B----4-:R-:W-:-:S04]  /*0130*/  IMAD.WIDE R16, R38, 0x4, R30 ;  /* 0x0000000426107825 */ /* 0x010fc800078e021e */
[----:B-----5:R-:W-:Y:S02]  /*0140*/  IMAD.WIDE R28, R0, 0x4, R28 ;  /* 0x00000004001c7825 */ /* 0x020fe400078e021c */
[----:B------:R-:W3:Y:S04]  /*0150*/  LDG.E.EL.128 R16, desc[UR4][R16.64] ;  /* 0x0000000410107981 */ /* 0x000ee8000c2e1d00 */
[----:B------:R-:W3:Y:S01]  /*0160*/  LDG.E.128 R8, desc[UR4][R28.64] ;  /* 0x000000041c087981 */ /* 0x000ee2000c1e1d00 */
[----:B0-----:R-:W-:-:S04]  /*0170*/  IMAD.WIDE R4, R38, 0x4, R42 ;  /* 0x0000000426047825 */ /* 0x001fc800078e022a */
[----:B-1----:R-:W-:Y:S02]  /*0180*/  IMAD.WIDE R12, R38, 0x4, R40 ;  /* 0x00000004260c7825 */ /* 0x002fe400078e0228 */
[----:B------:R-:W4:Y:S04]  /*0190*/  LDG.E.EL.128 R4, desc[UR4][R4.64] ;  /* 0x0000000404047981 */ /* 0x000f28000c2e1d00 */
[----:B------:R-:W4:Y:S01]  /*01a0*/  LDG.E.EL.128 R12, desc[UR4][R12.64] ;  /* 0x000000040c0c7981 */ /* 0x000f22000c2e1d00 */
[----:B------:R-:W-:-:S04]  /*01b0*/  IADD3 R2, R0, 0x200, RZ ;  /* 0x0000020000027810 */ /* 0x000fc80007ffe0ff */
[----:B------:R-:W-:-:S04]  /*01c0*/  LEA.HI R3, R3, R2, RZ, 0xa ;  /* 0x0000000203037211 */ /* 0x000fc800078f50ff */
[----:B------:R-:W-:-:S04]  /*01d0*/  LOP3.LUT R37, R3, 0xfffffc00, RZ, 0xc0, !PT ;  /* 0xfffffc0003257812 */ /* 0x000fc800078ec0ff */
[----:B------:R-:W-:Y:S01]  /*01e0*/  IADD3 R37, R2, -R37, RZ ;  /* 0x8000002502257210 */ /* 0x000fe20007ffe0ff */
[----:B------:R-:W-:-:S04]  /*01f0*/  HFMA2.MMA R2, -RZ, RZ, 1.625, 0 ;  /* 0x3e800000ff027435 */ /* 0x000fc800000001ff */
[----:B------:R-:W-:-:S04]  /*0200*/  IMAD.WIDE R20, R37, 0x4, R20 ;  /* 0x0000000425147825 */ /* 0x000fc800078e0214 */
[----:B------:R-:W-:Y:S02]  /*0210*/  IMAD.WIDE R32, R37, 0x4, R30 ;  /* 0x0000000425207825 */ /* 0x000fe400078e021e */
[----:B------:R-:W5:Y:S04]  /*0220*/  LDG.E.128 R28, desc[UR4][R28.64+0x800] ;  /* 0x000800041c1c7981 */ /* 0x000f68000c1e1d00 */
[----:B------:R-:W5:Y:S01]  /*0230*/  LDG.E.EL.128 R32, desc[UR4][R32.64] ;  /* 0x0000000420207981 */ /* 0x000f62000c2e1d00 */
[----:B--2---:R-:W-:Y:S01]  /*0240*/  FADD R25, R25, 9.9999997473787516356e-06 ;  /* 0x3727c5ac19197421 */ /* 0x004fe20000000000 */
[----:B------:R-:W-:-:S03]  /*0250*/  FADD R23, R24, 9.9999997473787516356e-06 ;  /* 0x3727c5ac18177421 */ /* 0x000fc60000000000 */
[----:B------:R-:W0:Y:S08]  /*0260*/  MUFU.SQRT R24, R25 ;  /* 0x0000001900187308 */ /* 0x000e300000002000 */
[----:B------:R-:W1:Y:S01]  /*0270*/  MUFU.SQRT R22, R23 ;  /* 0x0000001700167308 */ /* 0x000e620000002000 */
[C---:B0-----:R-:W-:Y:S02]  /*0280*/  FSETP.GT.AND P1, PT, R24.reuse, 8.50705917302346158658e+37, PT ;  /* 0x7e8000001800780b */ /* 0x041fe40003f24000 */
[----:B------:R-:W-:-:S02]  /*0290*/  FSETP.GEU.AND P3, PT, R24, 1.175494350822287508e-38, PT ;  /* 0x008000001800780b */ /* 0x000fc40003f6e000 */
[C---:B-1----:R-:W-:Y:S02]  /*02a0*/  FSETP.GT.AND P0, PT, R22.reuse, 8.50705917302346158658e+37, PT ;  /* 0x7e8000001600780b */ /* 0x042fe40003f04000 */
[----:B------:R-:W-:-:S07]  /*02b0*/  FSETP.GEU.AND P2, PT, R22, 1.175494350822287508e-38, PT ;  /* 0x008000001600780b */ /* 0x000fce0003f4e000 */
[----:B------:R-:W-:-:S04]  /*02c0*/  @P1 FMUL R24, R24, 0.25 ;  /* 0x3e80000018181820 */ /* 0x000fc80000400000 */
[----:B------:R-:W-:Y:S01]  /*02d0*/  @!P3 FMUL R24, R24, 16777216 ;  /* 0x4b8000001818b820 */ /* 0x000fe20000400000 */
[----:B------:R-:W-:-:S04]  /*02e0*/  @P0 FMUL R22, R22, 0.25 ;  /* 0x3e80000016160820 */ /* 0x000fc80000400000 */
[----:B------:R-:W-:Y:S01]  /*02f0*/  @!P2 FMUL R22, R22, 16777216 ;  /* 0x4b8000001616a820 */ /* 0x000fe20000400000 */
[----:B------:R-:W-:Y:S01]  /*0300*/  MUFU.RCP R24, R24 ;  /* 0x0000001800187308 */ /* 0x000fe20000001000 */
[----:B---3--:R-:W-:Y:S01]  /*0310*/  FADD R8, R8, -R16 ;  /* 0x8000001008087221 */ /* 0x008fe20000000000 */
[----:B------:R-:W-:-:S06]  /*0320*/  FADD R9, R9, -R17 ;  /* 0x8000001109097221 */ /* 0x000fcc0000000000 */
[----:B------:R0:W1:Y:S01]  /*0330*/  MUFU.RCP R3, R22 ;  /* 0x0000001600037308 */ /* 0x0000620000001000 */
[C---:B------:R-:W-:Y:S02]  /*0340*/  FSEL R16, R2.reuse, 1, P0 ;  /* 0x3f80000002107808 */ /* 0x040fe40000000000 */
[----:B------:R-:W-:-:S03]  /*0350*/  FSEL R17, R2, 1, P1 ;  /* 0x3f80000002117808 */ /* 0x000fc60000800000 */
[----:B------:R-:W-:Y:S02]  /*0360*/  @!P2 FMUL R16, R16, 16777216 ;  /* 0x4b8000001010a820 */ /* 0x000fe40000400000 */
[----:B------:R-:W-:Y:S01]  /*0370*/  @!P3 FMUL R17, R17, 16777216 ;  /* 0x4b8000001111b820 */ /* 0x000fe20000400000 */
[----:B0-----:R-:W2:Y:S01]  /*0380*/  LDG.E.EL.128 R20, desc[UR4][R20.64] ;  /* 0x0000000414147981 */ /* 0x001ea2000c2e1d00 */
[----:B------:R-:W-:Y:S01]  /*0390*/  FADD R27, R27, 9.9999997473787516356e-06 ;  /* 0x3727c5ac1b1b7421 */ /* 0x000fe20000000000 */
[----:B-1----:R-:W-:Y:S01]  /*03a0*/  FMUL R3, R3, R16 ;  /* 0x0000001003037220 */ /* 0x002fe20000400000 */
[----:B------:R-:W-:Y:S01]  /*03b0*/  FMUL R16, R24, R17 ;  /* 0x0000001118107220 */ /* 0x000fe20000400000 */
[----:B------:R-:W-:Y:S02]  /*03c0*/  FADD R17, R26, 9.9999997473787516356e-06 ;  /* 0x3727c5ac1a117421 */ /* 0x000fe40000000000 */
[----:B------:R-:W0:Y:S08]  /*03d0*/  MUFU.SQRT R26, R27 ;  /* 0x0000001b001a7308 */ /* 0x000e300000002000 */
[----:B------:R-:W1:Y:S01]  /*03e0*/  MUFU.SQRT R25, R17 ;  /* 0x0000001100197308 */ /* 0x000e620000002000 */
[----:B0-----:R-:W-:-:S02]  /*03f0*/  FSETP.GT.AND P1, PT, R26, 8.50705917302346158658e+37, PT ;  /* 0x7e8000001a00780b */ /* 0x001fc40003f24000 */
[----:B------:R-:W-:Y:S02]  /*0400*/  FSETP.GEU.AND P3, PT, R26, 1.175494350822287508e-38, PT ;  /* 0x008000001a00780b */ /* 0x000fe40003f6e000 */
[C---:B-1----:R-:W-:Y:S02]  /*0410*/  FSETP.GT.AND P0, PT, R25.reuse, 8.50705917302346158658e+37, PT ;  /* 0x7e8000001900780b */ /* 0x042fe40003f04000 */
[----:B------:R-:W-:-:S07]  /*0420*/  FSETP.GEU.AND P2, PT, R25, 1.175494350822287508e-38, PT ;  /* 0x008000001900780b */ /* 0x000fce0003f4e000 */
[----:B------:R-:W-:-:S04]  /*0430*/  @P1 FMUL R26, R26, 0.25 ;  /* 0x3e8000001a1a1820 */ /* 0x000fc80000400000 */
[----:B------:R-:W-:Y:S01]  /*0440*/  @P0 FMUL R25, R25, 0.25 ;  /* 0x3e80000019190820 */ /* 0x000fe20000400000 */
[----:B------:R-:W-:-:S03]  /*0450*/  @!P3 FMUL R26, R26, 16777216 ;  /* 0x4b8000001a1ab820 */ /* 0x000fc60000400000 */
[----:B------:R-:W-:Y:S01]  /*0460*/  @!P2 FMUL R25, R25, 16777216 ;  /* 0x4b8000001919a820 */ /* 0x000fe20000400000 */
[----:B------:R-:W-:Y:S01]  /*0470*/  FMUL R3, R3, R8 ;  /* 0x0000000803037220 */ /* 0x000fe20000400000 */
[----:B------:R-:W-:Y:S01]  /*0480*/  FMUL R16, R16, R9 ;  /* 0x0000000910107220 */ /* 0x000fe20000400000 */
[----:B------:R-:W0:Y:S02]  /*0490*/  MUFU.RCP R24, R26 ;  /* 0x0000001a00187308 */ /* 0x000e240000001000 */
[----:B----4-:R-:W-:Y:S01]  /*04a0*/  FFMA R3, R4, R3, R12 ;  /* 0x0000000304037223 */ /* 0x010fe2000000000c */
[----:B------:R-:W-:Y:S01]  /*04b0*/  FFMA R36, R5, R16, R13 ;  /* 0x0000001005247223 */ /* 0x000fe2000000000d */
[----:B------:R-:W-:-:S04]  /*04c0*/  FADD R4, R10, -R18 ;  /* 0x800000120a047221 */ /* 0x000fc80000000000 */
[----:B------:R-:W1:Y:S01]  /*04d0*/  MUFU.RCP R25, R25 ;  /* 0x0000001900197308 */ /* 0x000e620000001000 */
[----:B------:R-:W-:Y:S01]  /*04e0*/  FADD R5, R11, -R19 ;  /* 0x800000130b057221 */ /* 0x000fe20000000000 */
[C---:B------:R-:W-:Y:S02]  /*04f0*/  FSEL R10, R2.reuse, 1, P0 ;  /* 0x3f800000020a7808 */ /* 0x040fe40000000000 */
[----:B------:R-:W-:Y:S01]  /*0500*/  FSEL R11, R2, 1, P1 ;  /* 0x3f800000020b7808 */ /* 0x000fe20000800000 */
[----:B------:R-:W-:-:S04]  /*0510*/  IMAD.WIDE R8, R37, 0x4, R42 ;  /* 0x0000000425087825 */ /* 0x000fc800078e022a */
[----:B------:R-:W-:Y:S01]  /*0520*/  @!P2 FMUL R10, R10, 16777216 ;  /* 0x4b8000000a0aa820 */ /* 0x000fe20000400000 */
[----:B------:R-:W3:Y:S01]  /*0530*/  LDC.64 R42, c[0x0][0x250] ;  /* 0x00009400ff2a7b82 */ /* 0x000ee20000000a00 */
[----:B------:R-:W-:Y:S01]  /*0540*/  @!P3 FMUL R11, R11, 16777216 ;  /* 0x4b8000000b0bb820 */ /* 0x000fe20000400000 */
[----:B------:R-:W-:-:S04]  /*0550*/  IMAD.WIDE R16, R37, 0x4, R40 ;  /* 0x0000000425107825 */ /* 0x000fc800078e0228 */
[----:B0-----:R-:W-:Y:S01]  /*0560*/  FMUL R24, R24, R11 ;  /* 0x0000000b18187220 */ /* 0x001fe20000400000 */
[----:B-1----:R-:W-:Y:S01]  /*0570*/  FMUL R25, R25, R10 ;  /* 0x0000000a19197220 */ /* 0x002fe20000400000 */
[----:B------:R-:W4:Y:S01]  /*0580*/  LDG.E.EL.128 R16, desc[UR4][R16.64] ;  /* 0x0000000410107981 */ /* 0x000f22000c2e1d00 */
[----:B------:R-:W0:Y:S03]  /*0590*/  LDC.64 R40, c[0x0][0x248] ;  /* 0x00009200ff287b82 */ /* 0x000e260000000a00 */
[----:B------:R-:W4:Y:S01]  /*05a0*/  LDG.E.EL.128 R8, desc[UR4][R8.64] ;  /* 0x0000000408087981 */ /* 0x000f22000c2e1d00 */
[----:B------:R-:W-:Y:S01]  /*05b0*/  FMUL R25, R25, R4 ;  /* 0x0000000419197220 */ /* 0x000fe20000400000 */
[----:B------:R-:W-:-:S03]  /*05c0*/  FMUL R24, R24, R5 ;  /* 0x0000000518187220 */ /* 0x000fc60000400000 */
[----:B------:R-:W1:Y:S01]  /*05d0*/  LDC.64 R4, c[0x0][0x240] ;  /* 0x00009000ff047b82 */ /* 0x000e620000000a00 */
[----:B-----5:R-:W-:Y:S01]  /*05e0*/  FADD R30, R30, -R34 ;  /* 0x800000221e1e7221 */ /* 0x020fe20000000000 */
[----:B------:R-:W-:Y:S01]  /*05f0*/  FADD R28, R28, -R32 ;  /* 0x800000201c1c7221 */ /* 0x000fe20000000000 */
[----:B------:R-:W-:Y:S01]  /*0600*/  FADD R33, R29, -R33 ;  /* 0x800000211d217221 */ /* 0x000fe20000000000 */
[----:B--2---:R-:W-:Y:S01]  /*0610*/  FADD R22, R22, 9.9999997473787516356e-06 ;  /* 0x3727c5ac16167421 */ /* 0x004fe20000000000 */
[----:B------:R-:W-:Y:S01]  /*0620*/  FADD R20, R20, 9.9999997473787516356e-06 ;  /* 0x3727c5ac14147421 */ /* 0x000fe20000000000 */
[----:B------:R-:W-:Y:S02]  /*0630*/  FADD R21, R21, 9.9999997473787516356e-06 ;  /* 0x3727c5ac15157421 */ /* 0x000fe40000000000 */
[----:B------:R-:W2:Y:S08]  /*0640*/  MUFU.SQRT R13, R22 ;  /* 0x00000016000d7308 */ /* 0x000eb00000002000 */
[----:B------:R-:W5:Y:S08]  /*0650*/  MUFU.SQRT R26, R20 ;  /* 0x00000014001a7308 */ /* 0x000f700000002000 */
[----:B------:R-:W0:Y:S01]  /*0660*/  MUFU.SQRT R12, R21 ;  /* 0x00000015000c7308 */ /* 0x000e220000002000 */
[----:B--2---:R-:W-:-:S02]  /*0670*/  FSETP.GT.AND P2, PT, R13, 8.50705917302346158658e+37, PT ;  /* 0x7e8000000d00780b */ /* 0x004fc40003f44000 */
[----:B------:R-:W-:Y:S02]  /*0680*/  FSETP.GEU.AND P5, PT, R13, 1.175494350822287508e-38, PT ;  /* 0x008000000d00780b */ /* 0x000fe40003fae000 */
[C---:B-----5:R-:W-:Y:S02]  /*0690*/  FSETP.GT.AND P0, PT, R26.reuse, 8.50705917302346158658e+37, PT ;  /* 0x7e8000001a00780b */ /* 0x060fe40003f04000 */
[----:B------:R-:W-:Y:S02]  /*06a0*/  FSETP.GEU.AND P3, PT, R26, 1.175494350822287508e-38, PT ;  /* 0x008000001a00780b */ /* 0x000fe40003f6e000 */
[C---:B0-----:R-:W-:Y:S02]  /*06b0*/  FSETP.GT.AND P1, PT, R12.reuse, 8.50705917302346158658e+37, PT ;  /* 0x7e8000000c00780b */ /* 0x041fe40003f24000 */
[----:B------:R-:W-:-:S03]  /*06c0*/  FSETP.GEU.AND P4, PT, R12, 1.175494350822287508e-38, PT ;  /* 0x008000000c00780b */ /* 0x000fc60003f8e000 */
[----:B------:R-:W-:-:S04]  /*06d0*/  @P2 FMUL R13, R13, 0.25 ;  /* 0x3e8000000d0d2820 */ /* 0x000fc80000400000 */
[----:B------:R-:W-:Y:S01]  /*06e0*/  @P0 FMUL R26, R26, 0.25 ;  /* 0x3e8000001a1a0820 */ /* 0x000fe20000400000 */
[----:B------:R-:W-:Y:S01]  /*06f0*/  @!P5 FMUL R13, R13, 16777216 ;  /* 0x4b8000000d0dd820 */ /* 0x000fe20000400000 */
[----:B------:R-:W-:Y:S02]  /*0700*/  FFMA R20, R6, R25, R14 ;  /* 0x0000001906147223 */ /* 0x000fe4000000000e */
[----:B------:R-:W-:Y:S01]  /*0710*/  @!P3 FMUL R26, R26, 16777216 ;  /* 0x4b8000001a1ab820 */ /* 0x000fe20000400000 */
[----:B------:R-:W-:Y:S01]  /*0720*/  @P1 FMUL R12, R12, 0.25 ;  /* 0x3e8000000c0c1820 */ /* 0x000fe20000400000 */
[----:B------:R-:W0:Y:S03]  /*0730*/  MUFU.RCP R25, R13 ;  /* 0x0000000d00197308 */ /* 0x000e260000001000 */
[----:B------:R-:W-:Y:S01]  /*0740*/  @!P4 FMUL R12, R12, 16777216 ;  /* 0x4b8000000c0cc820 */ /* 0x000fe20000400000 */
[----:B------:R-:W-:-:S04]  /*0750*/  FSEL R14, R2, 1, P2 ;  /* 0x3f800000020e7808 */ /* 0x000fc80001000000 */
[----:B------:R-:W2:Y:S01]  /*0760*/  MUFU.RCP R22, R26 ;  /* 0x0000001a00167308 */ /* 0x000ea20000001000 */
[----:B------:R-:W-:Y:S01]  /*0770*/  FFMA R21, R7, R24, R15 ;  /* 0x0000001807157223 */ /* 0x000fe2000000000f */
[----:B------:R-:W-:Y:S01]  /*0780*/  FSEL R7, R2, 1, P0 ;  /* 0x3f80000002077808 */ /* 0x000fe20000000000 */
[----:B------:R-:W-:-:S05]  /*0790*/  @!P5 FMUL R14, R14, 16777216 ;  /* 0x4b8000000e0ed820 */ /* 0x000fca0000400000 */
[----:B------:R-:W5:Y:S01]  /*07a0*/  MUFU.RCP R12, R12 ;  /* 0x0000000c000c7308 */ /* 0x000f620000001000 */
[----:B------:R-:W-:Y:S01]  /*07b0*/  FSEL R15, R2, 1, P1 ;  /* 0x3f800000020f7808 */ /* 0x000fe20000800000 */
[----:B------:R-:W-:Y:S01]  /*07c0*/  @!P3 FMUL R7, R7, 16777216 ;  /* 0x4b8000000707b820 */ /* 0x000fe20000400000 */
[----:B0-----:R-:W-:-:S03]  /*07d0*/  FMUL R25, R25, R14 ;  /* 0x0000000e19197220 */ /* 0x001fc60000400000 */
[----:B------:R-:W-:Y:S01]  /*07e0*/  @!P4 FMUL R15, R15, 16777216 ;  /* 0x4b8000000f0fc820 */ /* 0x000fe20000400000 */
[----:B--2---:R-:W-:Y:S01]  /*07f0*/  FMUL R7, R22, R7 ;  /* 0x0000000716077220 */ /* 0x004fe20000400000 */
[----:B------:R-:W-:Y:S02]  /*0800*/  FMUL R25, R25, R30 ;  /* 0x0000001e19197220 */ /* 0x000fe40000400000 */
[----:B-----5:R-:W-:Y:S01]  /*0810*/  FMUL R22, R12, R15 ;  /* 0x0000000f0c167220 */ /* 0x020fe20000400000 */
[----:B------:R-:W-:Y:S01]  /*0820*/  FMUL R15, R7, R28 ;  /* 0x0000001c070f7220 */ /* 0x000fe20000400000 */
[----:B------:R-:W-:-:S04]  /*0830*/  IMAD.WIDE R6, R38, 0x4, R40 ;  /* 0x0000000426067825 */ /* 0x000fc800078e0228 */
[----:B----4-:R-:W-:Y:S01]  /*0840*/  FFMA R10, R10, R25, R18 ;  /* 0x000000190a0a7223 */ /* 0x010fe20000000012 */
[----:B-1----:R-:W-:-:S04]  /*0850*/  IMAD.WIDE R28, R0, 0x4, R4 ;  /* 0x00000004001c7825 */ /* 0x002fc800078e0204 */
[----:B------:R-:W-:Y:S01]  /*0860*/  FFMA R8, R8, R15, R16 ;  /* 0x0000000f08087223 */ /* 0x000fe20000000010 */
[----:B------:R-:W2:Y:S01]  /*0870*/  LDG.E.EL.128 R4, desc[UR4][R6.64] ;  /* 0x0000000406047981 */ /* 0x000ea2000c2e1d00 */
[----:B---3--:R-:W-:-:S03]  /*0880*/  IMAD.WIDE R24, R38, 0x4, R42 ;  /* 0x0000000426187825 */ /* 0x008fc600078e022a */
[----:B------:R-:W2:Y:S04]  /*0890*/  LDG.E.128 R12, desc[UR4][R28.64] ;  /* 0x000000041c0c7981 */ /* 0x000ea8000c1e1d00 */
[----:B------:R-:W3:Y:S01]  /*08a0*/  LDG.E.EL.128 R24, desc[UR4][R24.64] ;  /* 0x0000000418187981 */ /* 0x000ee2000c2e1d00 */
[----:B------:R-:W-:Y:S01]  /*08b0*/  FMUL R22, R22, R33 ;  /* 0x0000002116167220 */ /* 0x000fe20000400000 */
[----:B------:R-:W-:-:S04]  /*08c0*/  IMAD.WIDE R32, R37, 0x4, R40 ;  /* 0x0000000425207825 */ /* 0x000fc800078e0228 */
[----:B------:R-:W-:Y:S02]  /*08d0*/  FADD R16, R31, -R35 ;  /* 0x800000231f107221 */ /* 0x000fe40000000000 */
[----:B------:R-:W4:Y:S04]  /*08e0*/  LDG.E.128 R28, desc[UR4][R28.64+0x800] ;  /* 0x000800041c1c7981 */ /* 0x000f28000c1e1d00 */
[----:B------:R-:W4:Y:S01]  /*08f0*/  LDG.E.EL.128 R32, desc[UR4][R32.64] ;  /* 0x0000000420207981 */ /* 0x000f22000c2e1d00 */
[----:B------:R-:W-:Y:S01]  /*0900*/  FFMA R9, R9, R22, R17 ;  /* 0x0000001609097223 */ /* 0x000fe20000000011 */
[----:B--2---:R-:W-:Y:S01]  /*0910*/  FADD R5, R13, -R5 ;  /* 0x800000050d057221 */ /* 0x004fe20000000000 */
[----:B------:R-:W-:Y:S01]  /*0920*/  FADD R4, R12, -R4 ;  /* 0x800000040c047221 */ /* 0x000fe20000000000 */
[----:B---3--:R-:W-:Y:S01]  /*0930*/  FADD R13, R24, 9.9999997473787516356e-06 ;  /* 0x3727c5ac180d7421 */ /* 0x008fe20000000000 */
[----:B------:R-:W-:-:S05]  /*0940*/  FADD R12, R25, 9.9999997473787516356e-06 ;  /* 0x3727c5ac190c7421 */ /* 0x000fca0000000000 */
[----:B------:R-:W0:Y:S01]  /*0950*/  MUFU.SQRT R13, R13 ;  /* 0x0000000d000d7308 */ /* 0x000e220000002000 */
[----:B------:R-:W-:Y:S01]  /*0960*/  FADD R26, R26, 9.9999997473787516356e-06 ;  /* 0x3727c5ac1a1a7421 */ /* 0x000fe20000000000 */
[----:B------:R-:W-:-:S06]  /*0970*/  FADD R27, R27, 9.9999997473787516356e-06 ;  /* 0x3727c5ac1b1b7421 */ /* 0x000fcc0000000000 */
[----:B------:R-:W1:Y:S01]  /*0980*/  MUFU.SQRT R12, R12 ;  /* 0x0000000c000c7308 */ /* 0x000e620000002000 */
[----:B------:R-:W-:Y:S01]  /*0990*/  FADD R6, R14, -R6 ;  /* 0x800000060e067221 */ /* 0x000fe20000000000 */
[----:B------:R-:W-:-:S06]  /*09a0*/  FADD R7, R15, -R7 ;  /* 0x800000070f077221 */ /* 0x000fcc0000000000 */
[----:B------:R-:W2:Y:S01]  /*09b0*/  MUFU.SQRT R14, R26 ;  /* 0x0000001a000e7308 */ /* 0x000ea20000002000 */
[----:B0-----:R-:W-:-:S07]  /*09c0*/  FSETP.GT.AND P6, PT, R13, 8.50705917302346158658e+37, PT ;  /* 0x7e8000000d00780b */ /* 0x001fce0003fc4000 */
[----:B------:R0:W3:Y:S01]  /*09d0*/  MUFU.SQRT R15, R27 ;  /* 0x0000001b000f7308 */ /* 0x0000e20000002000 */
[C---:B-1----:R-:W-:Y:S02]  /*09e0*/  FSETP.GT.AND P5, PT, R12.reuse, 8.50705917302346158658e+37, PT ;  /* 0x7e8000000c00780b */ /* 0x042fe40003fa4000 */
[----:B------:R-:W-:Y:S02]  /*09f0*/  FSETP.GEU.AND P3, PT, R12, 1.175494350822287508e-38, PT ;  /* 0x008000000c00780b */ /* 0x000fe40003f6e000 */
[C---:B------:R-:W-:Y:S02]  /*0a00*/  FSETP.GEU.AND P4, PT, R13.reuse, 1.175494350822287508e-38, PT ;  /* 0x008000000d00780b */ /* 0x040fe40003f8e000 */
[----:B--2---:R-:W-:Y:S01]  /*0a10*/  FSETP.GT.AND P2, PT, R14, 8.50705917302346158658e+37, PT ;  /* 0x7e8000000e00780b */ /* 0x004fe20003f44000 */
[----:B------:R-:W-:Y:S01]  /*0a20*/  @P6 FMUL R13, R13, 0.25 ;  /* 0x3e8000000d0d6820 */ /* 0x000fe20000400000 */
[----:B------:R-:W-:Y:S01]  /*0a30*/  FSEL R24, R2, 1, P6 ;  /* 0x3f80000002187808 */ /* 0x000fe20003000000 */
[----:B----4-:R-:W-:Y:S01]  /*0a40*/  FADD R17, R28, -R32 ;  /* 0x800000201c117221 */ /* 0x010fe20000000000 */
[----:B------:R-:W-:Y:S01]  /*0a50*/  FSETP.GEU.AND P1, PT, R14, 1.175494350822287508e-38, PT ;  /* 0x008000000e00780b */ /* 0x000fe20003f2e000 */
[----:B------:R-:W-:Y:S01]  /*0a60*/  FADD R22, R30, -R34 ;  /* 0x800000221e167221 */ /* 0x000fe20000000000 */
[----:B------:R-:W-:Y:S01]  /*0a70*/  FADD R39, R31, -R35 ;  /* 0x800000231f277221 */ /* 0x000fe20000000000 */
[----:B0-----:R-:W0:Y:S01]  /*0a80*/  LDC.64 R26, c[0x0][0x258] ;  /* 0x00009600ff1a7b82 */ /* 0x001e220000000a00 */
[C---:B---3--:R-:W-:Y:S01]  /*0a90*/  FSETP.GT.AND P0, PT, R15.reuse, 8.50705917302346158658e+37, PT ;  /* 0x7e8000000f00780b */ /* 0x048fe20003f04000 */
[----:B------:R-:W-:Y:S01]  /*0aa0*/  @P5 FMUL R12, R12, 0.25 ;  /* 0x3e8000000c0c5820 */ /* 0x000fe20000400000 */
[----:B------:R-:W-:-:S03]  /*0ab0*/  FSETP.GEU.AND P6, PT, R15, 1.175494350822287508e-38, PT ;  /* 0x008000000f00780b */ /* 0x000fc60003fce000 */
[----:B------:R-:W-:Y:S01]  /*0ac0*/  @!P3 FMUL R12, R12, 16777216 ;  /* 0x4b8000000c0cb820 */ /* 0x000fe20000400000 */
[----:B------:R-:W-:Y:S01]  /*0ad0*/  @P2 FMUL R14, R14, 0.25 ;  /* 0x3e8000000e0e2820 */ /* 0x000fe20000400000 */
[----:B------:R-:W-:Y:S01]  /*0ae0*/  @!P4 FMUL R13, R13, 16777216 ;  /* 0x4b8000000d0dc820 */ /* 0x000fe20000400000 */
[----:B------:R-:W-:Y:S01]  /*0af0*/  FSEL R25, R2, 1, P5 ;  /* 0x3f80000002197808 */ /* 0x000fe20002800000 */
[----:B------:R1:W2:Y:S01]  /*0b00*/  MUFU.RCP R28, R12 ;  /* 0x0000000c001c7308 */ /* 0x0002a20000001000 */
[----:B------:R-:W3:Y:S03]  /*0b10*/  LDC.64 R30, c[0x0][0x260] ;  /* 0x00009800ff1e7b82 */ /* 0x000ee60000000a00 */
[----:B------:R-:W-:Y:S01]  /*0b20*/  @P0 FMUL R15, R15, 0.25 ;  /* 0x3e8000000f0f0820 */ /* 0x000fe20000400000 */
[----:B------:R-:W-:-:S03]  /*0b30*/  @!P1 FMUL R14, R14, 16777216 ;  /* 0x4b8000000e0e9820 */ /* 0x000fc60000400000 */
[----:B------:R-:W-:Y:S01]  /*0b40*/  @!P6 FMUL R15, R15, 16777216 ;  /* 0x4b8000000f0fe820 */ /* 0x000fe20000400000 */
[----:B------:R-:W4:Y:S01]  /*0b50*/  MUFU.RCP R13, R13 ;  /* 0x0000000d000d7308 */ /* 0x000f220000001000 */
[----:B------:R-:W-:Y:S01]  /*0b60*/  @!P3 FMUL R25, R25, 16777216 ;  /* 0x4b8000001919b820 */ /* 0x000fe20000400000 */
[----:B-1----:R-:W-:-:S06]  /*0b70*/  FSEL R12, R2, 1, P0 ;  /* 0x3f800000020c7808 */ /* 0x002fcc0000000000 */
[----:B------:R-:W1:Y:S01]  /*0b80*/  MUFU.RCP R14, R14 ;  /* 0x0000000e000e7308 */ /* 0x000e620000001000 */
[----:B--2---:R-:W-:Y:S01]  /*0b90*/  FMUL R28, R28, R25 ;  /* 0x000000191c1c7220 */ /* 0x004fe20000400000 */
[----:B------:R-:W-:-:S06]  /*0ba0*/  FSEL R25, R2, 1, P2 ;  /* 0x3f80000002197808 */ /* 0x000fcc0001000000 */
[----:B------:R-:W2:Y:S01]  /*0bb0*/  MUFU.RCP R15, R15 ;  /* 0x0000000f000f7308 */ /* 0x000ea20000001000 */
[----:B------:R-:W-:Y:S01]  /*0bc0*/  @!P4 FMUL R24, R24, 16777216 ;  /* 0x4b8000001818c820 */ /* 0x000fe20000400000 */
[----:B------:R-:W-:Y:S01]  /*0bd0*/  @!P1 FMUL R25, R25, 16777216 ;  /* 0x4b80000019199820 */ /* 0x000fe20000400000 */
[----:B------:R-:W-:Y:S02]  /*0be0*/  @!P6 FMUL R12, R12, 16777216 ;  /* 0x4b8000000c0ce820 */ /* 0x000fe40000400000 */
[----:B----4-:R-:W-:Y:S01]  /*0bf0*/  FMUL R13, R13, R24 ;  /* 0x000000180d0d7220 */ /* 0x010fe20000400000 */
[----:B-1----:R-:W-:-:S03]  /*0c00*/  FMUL R41, R14, R25 ;  /* 0x000000190e297220 */ /* 0x002fc60000400000 */
[----:B------:R-:W-:Y:S01]  /*0c10*/  FMUL R25, R13, R4 ;  /* 0x000000040d197220 */ /* 0x000fe20000400000 */
[----:B------:R-:W-:Y:S01]  /*0c20*/  FMUL R41, R41, R6 ;  /* 0x0000000629297220 */ /* 0x000fe20000400000 */
[----:B--2---:R-:W-:Y:S01]  /*0c30*/  FMUL R40, R15, R12 ;  /* 0x0000000c0f287220 */ /* 0x004fe20000400000 */
[----:B---3--:R-:W-:-:S04]  /*0c40*/  IMAD.WIDE R12, R38, 0x4, R30 ;  /* 0x00000004260c7825 */ /* 0x008fc800078e021e */
[----:B------:R-:W-:Y:S01]  /*0c50*/  FMUL R40, R40, R7 ;  /* 0x0000000728287220 */ /* 0x000fe20000400000 */
[----:B0-----:R-:W-:-:S04]  /*0c60*/  IMAD.WIDE R6, R38, 0x4, R26 ;  /* 0x0000000426067825 */ /* 0x001fc800078e021a */
[----:B------:R-:W-:Y:S01]  /*0c70*/  FMUL R28, R28, R5 ;  /* 0x000000051c1c7220 */ /* 0x000fe20000400000 */
[----:B------:R-:W2:Y:S04]  /*0c80*/  LDG.E.EL.128 R12, desc[UR4][R12.64] ;  /* 0x000000040c0c7981 */ /* 0x000ea8000c2e1d00 */
[----:B------:R-:W2:Y:S01]  /*0c90*/  LDG.E.EL.128 R4, desc[UR4][R6.64] ;  /* 0x0000000406047981 */ /* 0x000ea2000c2e1d00 */
[----:B------:R-:W-:-:S04]  /*0ca0*/  IMAD.WIDE R44, R37, 0x4, R42 ;  /* 0x00000004252c7825 */ /* 0x000fc800078e022a */
[----:B------:R-:W-:-:S04]  /*0cb0*/  IMAD.WIDE R42, R37, 0x4, R26 ;  /* 0x00000004252a7825 */ /* 0x000fc800078e021a */
[----:B------:R-:W-:Y:S01]  /*0cc0*/  FADD R18, R29, -R33 ;  /* 0x800000211d127221 */ /* 0x000fe20000000000 */
[----:B------:R-:W-:-:S06]  /*0cd0*/  IMAD.WIDE R32, R37, 0x4, R30 ;  /* 0x0000000425207825 */ /* 0x000fcc00078e021e */
[----:B------:R-:W3:Y:S01]  /*0ce0*/  LDG.E.EL.128 R32, desc[UR4][R32.64] ;  /* 0x0000000420207981 */ /* 0x000ee2000c2e1d00 */
[----:B--2---:R-:W-:-:S03]  /*0cf0*/  FFMA R4, R4, R25, R12 ;  /* 0x0000001904047223 */ /* 0x004fc6000000000c */
[----:B------:R-:W2:Y:S01]  /*0d00*/  LDG.E.EL.128 R24, desc[UR4][R44.64] ;  /* 0x000000042c187981 */ /* 0x000ea2000c2e1d00 */
[----:B------:R-:W-:-:S03]  /*0d10*/  FFMA R5, R5, R28, R13 ;  /* 0x0000001c05057223 */ /* 0x000fc6000000000d */
[----:B------:R-:W3:Y:S01]  /*0d20*/  LDG.E.EL.128 R28, desc[UR4][R42.64] ;  /* 0x000000042a1c7981 */ /* 0x000ee2000c2e1d00 */
[----:B------:R-:W-:Y:S01]  /*0d30*/  FFMA R40, R7, R40, R15 ;  /* 0x0000002807287223 */ /* 0x000fe2000000000f */
[----:B------:R-:W-:Y:S01]  /*0d40*/  FFMA R41, R6, R41, R14 ;  /* 0x0000002906297223 */ /* 0x000fe2000000000e */
[----:B------:R-:W-:-:S04]  /*0d50*/  FADD R23, R23, 9.9999997473787516356e-06 ;  /* 0x3727c5ac17177421 */ /* 0x000fc80000000000 */
[----:B------:R-:W-:Y:S01]  /*0d60*/  MUFU.SQRT R14, R23 ;  /* 0x00000017000e7308 */ /* 0x000fe20000002000 */
[----:B------:R-:W-:Y:S01]  /*0d70*/  FSETP.GEU.AND P6, PT, R36, -R5, PT ;  /* 0x800000052400720b */ /* 0x000fe20003fce000 */
[----:B------:R-:W-:-:S05]  /*0d80*/  FADD R5, R5, R36 ;  /* 0x0000002405057221 */ /* 0x000fca0000000000 */
[----:B------:R-:W-:Y:S01]  /*0d90*/  FSEL R5, R5, RZ, P6 ;  /* 0x000000ff05057208 */ /* 0x000fe20003000000 */
[----:B--2---:R-:W-:-:S04]  /*0da0*/  FADD R24, R24, 9.9999997473787516356e-06 ;  /* 0x3727c5ac18187421 */ /* 0x004fc80000000000 */
[----:B------:R-:W0:Y:S01]  /*0db0*/  MUFU.SQRT R13, R24 ;  /* 0x00000018000d7308 */ /* 0x000e220000002000 */
[----:B------:R-:W-:-:S07]  /*0dc0*/  FADD R25, R25, 9.9999997473787516356e-06 ;  /* 0x3727c5ac19197421 */ /* 0x000fce0000000000 */
[----:B------:R-:W1:Y:S01]  /*0dd0*/  MUFU.SQRT R7, R25 ;  /* 0x0000001900077308 */ /* 0x000e620000002000 */
[C---:B0-----:R-:W-:Y:S02]  /*0de0*/  FSETP.GT.AND P1, PT, R13.reuse, 8.50705917302346158658e+37, PT ;  /* 0x7e8000000d00780b */ /* 0x041fe40003f24000 */
[----:B------:R-:W-:Y:S02]  /*0df0*/  FSETP.GEU.AND P3, PT, R13, 1.175494350822287508e-38, PT ;  /* 0x008000000d00780b */ /* 0x000fe40003f6e000 */
[C---:B-1----:R-:W-:Y:S02]  /*0e00*/  FSETP.GT.AND P2, PT, R7.reuse, 8.50705917302346158658e+37, PT ;  /* 0x7e8000000700780b */ /* 0x042fe40003f44000 */
[----:B------:R-:W-:-:S07]  /*0e10*/  FSETP.GEU.AND P4, PT, R7, 1.175494350822287508e-38, PT ;  /* 0x008000000700780b */ /* 0x000fce0003f8e000 */
[----:B------:R-:W-:Y:S01]  /*0e20*/  @P1 FMUL R13, R13, 0.25 ;  /* 0x3e8000000d0d1820 */ /* 0x000fe20000400000 */
[----:B------:R-:W-:-:S03]  /*0e30*/  FADD R26, R26, 9.9999997473787516356e-06 ;  /* 0x3727c5ac1a1a7421 */ /* 0x000fc60000000000 */
[----:B------:R-:W-:Y:S01]  /*0e40*/  @!P3 FMUL R13, R13, 16777216 ;  /* 0x4b8000000d0db820 */ /* 0x000fe20000400000 */
[----:B------:R-:W0:Y:S01]  /*0e50*/  MUFU.SQRT R12, R26 ;  /* 0x0000001a000c7308 */ /* 0x000e220000002000 */
[----:B------:R-:W-:Y:S01]  /*0e60*/  FSEL R15, R2, 1, P1 ;  /* 0x3f800000020f7808 */ /* 0x000fe20000800000 */
[----:B------:R-:W-:-:S06]  /*0e70*/  @P2 FMUL R7, R7, 0.25 ;  /* 0x3e80000007072820 */ /* 0x000fcc0000400000 */
[----:B------:R-:W1:Y:S01]  /*0e80*/  MUFU.RCP R6, R13 ;  /* 0x0000000d00067308 */ /* 0x000e620000001000 */
[----:B------:R-:W-:Y:S01]  /*0e90*/  @!P4 FMUL R7, R7, 16777216 ;  /* 0x4b8000000707c820 */ /* 0x000fe20000400000 */
[----:B------:R-:W-:Y:S01]  /*0ea0*/  @!P3 FMUL R15, R15, 16777216 ;  /* 0x4b8000000f0fb820 */ /* 0x000fe20000400000 */
[----:B------:R-:W-:-:S05]  /*0eb0*/  FADD R27, R27, 9.9999997473787516356e-06 ;  /* 0x3727c5ac1b1b7421 */ /* 0x000fca0000000000 */
[----:B------:R-:W2:Y:S01]  /*0ec0*/  MUFU.RCP R7, R7 ;  /* 0x0000000700077308 */ /* 0x000ea20000001000 */
[----:B0-----:R-:W-:Y:S01]  /*0ed0*/  FSETP.GT.AND P0, PT, R12, 8.50705917302346158658e+37, PT ;  /* 0x7e8000000c00780b */ /* 0x001fe20003f04000 */
[----:B-1----:R-:W-:-:S06]  /*0ee0*/  FMUL R6, R6, R15 ;  /* 0x0000000f06067220 */ /* 0x002fcc0000400000 */
[----:B------:R-:W0:Y:S01]  /*0ef0*/  MUFU.SQRT R15, R27 ;  /* 0x0000001b000f7308 */ /* 0x000e220000002000 */
[----:B------:R-:W-:-:S05]  /*0f00*/  FSEL R24, R2, 1, P2 ;  /* 0x3f80000002187808 */ /* 0x000fca0001000000 */
[----:B------:R-:W-:Y:S01]  /*0f10*/  @!P4 FMUL R24, R24, 16777216 ;  /* 0x4b8000001818c820 */ /* 0x000fe20000400000 */
[C---:B------:R-:W-:Y:S01]  /*0f20*/  FSETP.GEU.AND P5, PT, R12.reuse, 1.175494350822287508e-38, PT ;  /* 0x008000000c00780b */ /* 0x040fe20003fae000 */
[----:B------:R-:W-:Y:S02]  /*0f30*/  @P0 FMUL R12, R12, 0.25 ;  /* 0x3e8000000c0c0820 */ /* 0x000fe40000400000 */
[----:B--2---:R-:W-:Y:S01]  /*0f40*/  FMUL R7, R7, R24 ;  /* 0x0000001807077220 */ /* 0x004fe20000400000 */
[----:B------:R-:W-:Y:S02]  /*0f50*/  FSEL R24, R2, 1, P0 ;  /* 0x3f80000002187808 */ /* 0x000fe40000000000 */
[C---:B------:R-:W-:Y:S02]  /*0f60*/  FSETP.GT.AND P1, PT, R14.reuse, 8.50705917302346158658e+37, PT ;  /* 0x7e8000000e00780b */ /* 0x040fe40003f24000 */
[----:B0-----:R-:W-:Y:S02]  /*0f70*/  FSETP.GT.AND P0, PT, R15, 8.50705917302346158658e+37, PT ;  /* 0x7e8000000f00780b */ /* 0x001fe40003f04000 */
[----:B------:R-:W-:-:S02]  /*0f80*/  FSETP.GEU.AND P2, PT, R14, 1.175494350822287508e-38, PT ;  /* 0x008000000e00780b */ /* 0x000fc40003f4e000 */
[----:B------:R-:W-:Y:S01]  /*0f90*/  FSETP.GEU.AND P3, PT, R15, 1.175494350822287508e-38, PT ;  /* 0x008000000f00780b */ /* 0x000fe20003f6e000 */
[----:B------:R-:W-:-:S06]  /*0fa0*/  @!P5 FMUL R12, R12, 16777216 ;  /* 0x4b8000000c0cd820 */ /* 0x000fcc0000400000 */
[----:B------:R-:W-:Y:S02]  /*0fb0*/  @P1 FMUL R14, R14, 0.25 ;  /* 0x3e8000000e0e1820 */ /* 0x000fe40000400000 */
[----:B------:R-:W-:Y:S02]  /*0fc0*/  @P0 FMUL R15, R15, 0.25 ;  /* 0x3e8000000f0f0820 */ /* 0x000fe40000400000 */
[----:B------:R-:W-:Y:S02]  /*0fd0*/  @!P2 FMUL R14, R14, 16777216 ;  /* 0x4b8000000e0ea820 */ /* 0x000fe40000400000 */
[----:B------:R-:W-:Y:S01]  /*0fe0*/  @!P3 FMUL R15, R15, 16777216 ;  /* 0x4b8000000f0fb820 */ /* 0x000fe20000400000 */
[----:B------:R0:W1:Y:S01]  /*0ff0*/  MUFU.RCP R13, R12 ;  /* 0x0000000c000d7308 */ /* 0x0000620000001000 */
[----:B------:R-:W-:-:S07]  /*1000*/  FSEL R23, R2, 1, P1 ;  /* 0x3f80000002177808 */ /* 0x000fce0000800000 */
[----:B------:R-:W2:Y:S01]  /*1010*/  MUFU.RCP R14, R14 ;  /* 0x0000000e000e7308 */ /* 0x000ea20000001000 */
[----:B0-----:R-:W-:-:S07]  /*1020*/  FSEL R12, R2, 1, P0 ;  /* 0x3f800000020c7808 */ /* 0x001fce0000000000 */
[----:B------:R-:W0:Y:S01]  /*1030*/  MUFU.RCP R15, R15 ;  /* 0x0000000f000f7308 */ /* 0x000e220000001000 */
[----:B------:R-:W-:Y:S01]  /*1040*/  FSETP.GEU.AND P0, PT, R3, -R4, PT ;  /* 0x800000040300720b */ /* 0x000fe20003f0e000 */
[----:B------:R-:W-:Y:S01]  /*1050*/  FADD R4, R4, R3 ;  /* 0x0000000304047221 */ /* 0x000fe20000000000 */
[----:B------:R-:W-:Y:S01]  /*1060*/  @!P5 FMUL R24, R24, 16777216 ;  /* 0x4b8000001818d820 */ /* 0x000fe20000400000 */
[----:B------:R-:W4:Y:S01]  /*1070*/  LDC.64 R2, c[0x0][0x210] ;  /* 0x00008400ff027b82 */ /* 0x000f220000000a00 */
[----:B------:R-:W-:Y:S01]  /*1080*/  @!P2 FMUL R23, R23, 16777216 ;  /* 0x4b8000001717a820 */ /* 0x000fe20000400000 */
[----:B------:R-:W-:Y:S01]  /*1090*/  @!P3 FMUL R12, R12, 16777216 ;  /* 0x4b8000000c0cb820 */ /* 0x000fe20000400000 */
[----:B-1----:R-:W-:Y:S02]  /*10a0*/  FMUL R13, R13, R24 ;  /* 0x000000180d0d7220 */ /* 0x002fe40000400000 */
[----:B--2---:R-:W-:Y:S01]  /*10b0*/  FMUL R23, R14, R23 ;  /* 0x000000170e177220 */ /* 0x004fe20000400000 */
[----:B------:R-:W-:Y:S01]  /*10c0*/  FMUL R17, R6, R17 ;  /* 0x0000001106117220 */ /* 0x000fe20000400000 */
[----:B------:R-:W-:Y:S01]  /*10d0*/  FMUL R18, R7, R18 ;  /* 0x0000001207127220 */ /* 0x000fe20000400000 */
[----:B0-----:R-:W-:Y:S01]  /*10e0*/  FMUL R12, R15, R12 ;  /* 0x0000000c0f0c7220 */ /* 0x001fe20000400000 */
[----:B------:R-:W-:Y:S01]  /*10f0*/  FMUL R16, R23, R16 ;  /* 0x0000001017107220 */ /* 0x000fe20000400000 */
[----:B------:R-:W-:-:S02]  /*1100*/  FMUL R13, R13, R22 ;  /* 0x000000160d0d7220 */ /* 0x000fc40000400000 */
[----:B------:R-:W-:Y:S01]  /*1110*/  FMUL R12, R12, R39 ;  /* 0x000000270c0c7220 */ /* 0x000fe20000400000 */
[----:B------:R-:W-:Y:S01]  /*1120*/  FFMA R11, R11, R16, R19 ;  /* 0x000000100b0b7223 */ /* 0x000fe20000000013 */
[----:B---3--:R-:W-:Y:S01]  /*1130*/  FFMA R17, R28, R17, R32 ;  /* 0x000000111c117223 */ /* 0x008fe20000000020 */
[----:B------:R-:W-:Y:S01]  /*1140*/  FFMA R18, R29, R18, R33 ;  /* 0x000000121d127223 */ /* 0x000fe20000000021 */
[----:B------:R-:W-:Y:S01]  /*1150*/  FFMA R13, R30, R13, R34 ;  /* 0x0000000d1e0d7223 */ /* 0x000fe20000000022 */
[----:B------:R-:W-:Y:S01]  /*1160*/  FFMA R12, R31, R12, R35 ;  /* 0x0000000c1f0c7223 */ /* 0x000fe20000000023 */
[----:B------:R-:W-:Y:S01]  /*1170*/  FSEL R4, R4, RZ, P0 ;  /* 0x000000ff04047208 */ /* 0x000fe20000000000 */
[----:B------:R-:W-:Y:S01]  /*1180*/  FADD R7, R40, R21 ;  /* 0x0000001528077221 */ /* 0x000fe20000000000 */
[----:B------:R-:W-:Y:S01]  /*1190*/  FSETP.GEU.AND P5, PT, R20, -R41, PT ;  /* 0x800000291400720b */ /* 0x000fe20003fae000 */
        /* <DEDUP_REMOVED lines=10> */
[----:B----4-:R-:W-:Y:S01]  /*1240*/  IMAD.WIDE R2, R0, 0x4, R2 ;  /* 0x0000000400027825 */ /* 0x010fe200078e0202 */
[----:B------:R-:W-:-:S02]  /*1250*/  FSEL R6, R20, RZ, P5 ;  /* 0x000000ff14067208 */ /* 0x000fc40002800000 */
[----:B------:R-:W-:Y:S02]  /*1260*/  FSEL R7, R7, RZ, P4 ;  /* 0x000000ff07077208 */ /* 0x000fe40002000000 */
[----:B------:R-:W-:Y:S02]  /*1270*/  FSEL R8, R8, RZ, P3 ;  /* 0x000000ff08087208 */ /* 0x000fe40001800000 */
[----:B------:R-:W-:Y:S02]  /*1280*/  FSEL R9, R9, RZ, P2 ;  /* 0x000000ff09097208 */ /* 0x000fe40001000000 */
[----:B------:R-:W-:Y:S02]  /*1290*/  FSEL R10, R10, RZ, P1 ;  /* 0x000000ff0a0a7208 */ /* 0x000fe40000800000 */
[----:B------:R-:W-:Y:S01]  /*12a0*/  FSEL R11, R11, RZ, P0 ;  /* 0x000000ff0b0b7208 */ /* 0x000fe20000000000 */
[----:B------:R-:W-:Y:S04]  /*12b0*/  STG.E.128 desc[UR4][R2.64], R4 ;  /* 0x0000000402007986 */ /* 0x000fe8000c101d04 */
[----:B------:R-:W-:Y:S01]  /*12c0*/  STG.E.128 desc[UR4][R2.64+0x800], R8 ;  /* 0x0008000802007986 */ /* 0x000fe2000c101d04 */
[----:B------:R-:W-:Y:S05]  /*12d0*/  EXIT ;  /* 0x000000000000794d */ /* 0x000fea0003800000 */
.L_x_0:
[----:B------:R-:W-:-:S00]  /*12e0*/  BRA `(.L_x_0) ;  /* 0xfffffffc00fc7947 */ /* 0x000fc0000383ffff */
[----:B------:R-:W-:-:S00]  /*12f0*/  NOP ;  /* 0x0000000000007918 */ /* 0x000fc00000000000 */
        /* <DEDUP_REMOVED lines=8> */
.L_x_1:


//--------------------- .nv.global.init           --------------------------
	.section	.nv.global.init,"aw",@progbits
.nv.global.init:
	.type		_$_str,@object
	.size		_$_str,(_$_str_$_2 - _$_str)
_$_str:
        /*0000*/ 	.byte	0x5f, 0x5f, 0x43, 0x55, 0x44, 0x41, 0x5f, 0x46, 0x54, 0x5a, 0x00
	.type		_$_str_$_2,@object
	.size		_$_str_$_2,(.L_1 - _$_str_$_2)
_$_str_$_2:
        /*000b*/ 	.byte	0x5f, 0x5f, 0x43, 0x55, 0x44, 0x41, 0x5f, 0x50, 0x52, 0x45, 0x43, 0x5f, 0x53, 0x51, 0x52, 0x54
        /*001b*/ 	.byte	0x00
.L_1:


//--------------------- .nv.constant0.triton_poi_fused__native_batch_norm_legit_no_training_add_relu_17 --------------------------
	.section	.nv.constant0.triton_poi_fused__native_batch_norm_legit_no_training_add_relu_17,"a",@progbits
	.sectionflags	@""
	.align	4
.nv.constant0.triton_poi_fused__native_batch_norm_legit_no_training_add_relu_17:
	.zero		620
